	.headerflags	@"EF_CUDA_TEXMODE_UNIFIED EF_CUDA_64BIT_ADDRESS EF_CUDA_ACCELERATORS EF_CUDA_SM90 EF_CUDA_VIRTUAL_SM(EF_CUDA_SM90)"
	.elftype	@"ET_EXEC"


//--------------------- .nv.info                  --------------------------
	.section	.nv.info,"",@"SHT_CUDA_INFO"
	.align	4


	//----- nvinfo : EIATTR_REGCOUNT
	.align		4
        /*0000*/ 	.byte	0x04, 0x2f
        /*0002*/ 	.short	(.L_1 - .L_0)
	.align		4
.L_0:
        /*0004*/ 	.word	index@(triton_poi_fused_clone_0)
        /*0008*/ 	.word	0x0000000e


	//----- nvinfo : EIATTR_MIN_STACK_SIZE
	.align		4
.L_1:
        /*000c*/ 	.byte	0x04, 0x12
        /*000e*/ 	.short	(.L_3 - .L_2)
	.align		4
.L_2:
        /*0010*/ 	.word	index@(triton_poi_fused_clone_0)
        /*0014*/ 	.word	0x00000000


	//----- nvinfo : EIATTR_FRAME_SIZE
	.align		4
.L_3:
        /*0018*/ 	.byte	0x04, 0x11
        /*001a*/ 	.short	(.L_5 - .L_4)
	.align		4
.L_4:
        /*001c*/ 	.word	index@(triton_poi_fused_clone_0)
        /*0020*/ 	.word	0x00000000


	//----- nvinfo : EIATTR_MIN_STACK_SIZE
	.align		4
.L_5:
        /*0024*/ 	.byte	0x04, 0x12
        /*0026*/ 	.short	(.L_7 - .L_6)
	.align		4
.L_6:
        /*0028*/ 	.word	index@(triton_poi_fused_clone_0)
        /*002c*/ 	.word	0x00000000
.L_7:


//--------------------- .nv.info.triton_poi_fused_clone_0 --------------------------
	.section	.nv.info.triton_poi_fused_clone_0,"",@"SHT_CUDA_INFO"
	.sectionflags	@""
	.align	4


	//----- nvinfo : EIATTR_CUDA_API_VERSION
	.align		4
        /*0000*/ 	.byte	0x04, 0x37
        /*0002*/ 	.short	(.L_9 - .L_8)
.L_8:
        /*0004*/ 	.word	0x0000007c


	//----- nvinfo : EIATTR_KPARAM_INFO
	.align		4
.L_9:
        /*0008*/ 	.byte	0x04, 0x17
        /*000a*/ 	.short	(.L_11 - .L_10)
.L_10:
        /*000c*/ 	.word	0x00000000
        /*0010*/ 	.short	0x0003
        /*0012*/ 	.short	0x0014
        /*0014*/ 	.byte	0x00, 0xf0, 0x11, 0x00


	//----- nvinfo : EIATTR_KPARAM_INFO
	.align		4
.L_11:
        /*0018*/ 	.byte	0x04, 0x17
        /*001a*/ 	.short	(.L_13 - .L_12)
.L_12:
        /*001c*/ 	.word	0x00000000
        /*0020*/ 	.short	0x0002
        /*0022*/ 	.short	0x0010
        /*0024*/ 	.byte	0x00, 0xf0, 0x11, 0x00


	//----- nvinfo : EIATTR_KPARAM_INFO
	.align		4
.L_13:
        /*0028*/ 	.byte	0x04, 0x17
        /*002a*/ 	.short	(.L_15 - .L_14)
.L_14:
        /*002c*/ 	.word	0x00000000
        /*0030*/ 	.short	0x0001
        /*0032*/ 	.short	0x0008
        /*0034*/ 	.byte	0x00, 0xf4, 0x21, 0x00


	//----- nvinfo : EIATTR_KPARAM_INFO
	.align		4
.L_15:
        /*0038*/ 	.byte	0x04, 0x17
        /*003a*/ 	.short	(.L_17 - .L_16)
.L_16:
        /*003c*/ 	.word	0x00000000
        /*0040*/ 	.short	0x0000
        /*0042*/ 	.short	0x0000
        /*0044*/ 	.byte	0x00, 0xf4, 0x21, 0x00


	//----- nvinfo : EIATTR_SPARSE_MMA_MASK
	.align		4
.L_17:
        /*0048*/ 	.byte	0x03, 0x50
        /*004a*/ 	.short	0x0000


	//----- nvinfo : EIATTR_MAXREG_COUNT
	.align		4
        /*004c*/ 	.byte	0x03, 0x1b
        /*004e*/ 	.short	0x00ff


	//----- nvinfo : EIATTR_EXIT_INSTR_OFFSETS
	.align		4
        /*0050*/ 	.byte	0x04, 0x1c
        /*0052*/ 	.short	(.L_19 - .L_18)


	//   ....[0]....
.L_18:
        /*0054*/ 	.word	0x000002c0


	//   ....[1]....
        /*0058*/ 	.word	0x00000320


	//----- nvinfo : EIATTR_REQNTID
	.align		4
.L_19:
        /*005c*/ 	.byte	0x04, 0x10
        /*005e*/ 	.short	(.L_21 - .L_20)
.L_20:
        /*0060*/ 	.word	0x00000080
        /*0064*/ 	.word	0x00000001
        /*0068*/ 	.word	0x00000001


	//----- nvinfo : EIATTR_CBANK_PARAM_SIZE
	.align		4
.L_21:
        /*006c*/ 	.byte	0x03, 0x19
        /*006e*/ 	.short	0x0018


	//----- nvinfo : EIATTR_PARAM_CBANK
	.align		4
        /*0070*/ 	.byte	0x04, 0x0a
        /*0072*/ 	.short	(.L_23 - .L_22)
	.align		4
.L_22:
        /*0074*/ 	.word	index@(.nv.constant0.triton_poi_fused_clone_0)
        /*0078*/ 	.short	0x0210
        /*007a*/ 	.short	0x0018


	//----- nvinfo : EIATTR_SW_WAR
	.align		4
.L_23:
        /*007c*/ 	.byte	0x04, 0x36
        /*007e*/ 	.short	(.L_25 - .L_24)
.L_24:
        /*0080*/ 	.word	0x00000008
.L_25:


//--------------------- .nv.callgraph             --------------------------
	.section	.nv.callgraph,"",@"SHT_CUDA_CALLGRAPH"
	.align	4
	.sectionentsize	8
	.align		4
        /*0000*/ 	.word	0x00000000
	.align		4
        /*0004*/ 	.word	0xffffffff
	.align		4
        /*0008*/ 	.word	0x00000000
	.align		4
        /*000c*/ 	.word	0xfffffffe
	.align		4
        /*0010*/ 	.word	0x00000000
	.align		4
        /*0014*/ 	.word	0xfffffffd
	.align		4
        /*0018*/ 	.word	0x00000000
	.align		4
        /*001c*/ 	.word	0xfffffffc


//--------------------- .text.triton_poi_fused_clone_0 --------------------------
	.section	.text.triton_poi_fused_clone_0,"ax",@progbits
	.sectionflags	@"SHF_BARRIERS=1"
	.align	128
        .global         triton_poi_fused_clone_0
        .type           triton_poi_fused_clone_0,@function
        .size           triton_poi_fused_clone_0,(.L_x_1 - triton_poi_fused_clone_0)
        .other          triton_poi_fused_clone_0,@"STO_CUDA_ENTRY STV_DEFAULT"
triton_poi_fused_clone_0:
.text.triton_poi_fused_clone_0:
[----:B------:R-:W0:Y:S02]  /*0000*/  LDC R1, c[0x0][0x28] ;  /* 0x00000a00ff017b82 */ /* 0x000e240000000800 */
[----:B------:R-:W1:Y:S01]  /*0010*/  S2R R5, SR_CTAID.Y ;  /* 0x0000000000057919 */ /* 0x000e620000002600 */
[----:B------:R-:W2:Y:S01]  /*0020*/  LDC.64 R2, c[0x0][0x210] ;  /* 0x00008400ff027b82 */ /* 0x000ea20000000a00 */
[----:B------:R-:W-:Y:S01]  /*0030*/  ULDC.64 UR6, c[0x0][0x208] ;  /* 0x0000820000067ab9 */ /* 0x000fe20000000a00 */
[----:B------:R-:W3:Y:S01]  /*0040*/  S2R R0, SR_TID.X ;  /* 0x0000000000007919 */ /* 0x000ee20000002100 */
[----:B------:R-:W4:Y:S01]  /*0050*/  S2R R7, SR_CTAID.X ;  /* 0x0000000000077919 */ /* 0x000f220000002500 */
[----:B-1----:R-:W-:Y:S01]  /*0060*/  IMAD.SHL.U32 R5, R5, 0x20, RZ ;  /* 0x0000002005057824 */ /* 0x002fe200078e00ff */
[----:B---3--:R-:W-:-:S04]  /*0070*/  SHF.R.U32.HI R6, RZ, 0x5, R0 ;  /* 0x00000005ff067819 */ /* 0x008fc80000011600 */
[----:B------:R-:W-:Y:S01]  /*0080*/  LOP3.LUT R4, R5, 0x1f, R0, 0xf8, !PT ;  /* 0x0000001f05047812 */ /* 0x000fe200078ef800 */
[----:B----4-:R-:W-:Y:S01]  /*0090*/  IMAD.SHL.U32 R7, R7, 0x4, RZ ;  /* 0x0000000407077824 */ /* 0x010fe200078e00ff */
[----:B------:R-:W-:Y:S02]  /*00a0*/  SGXT.U32 R6, R6, 0x2 ;  /* 0x000000020606781a */ /* 0x000fe40000000000 */
[----:B------:R-:W-:Y:S02]  /*00b0*/  SHF.R.S32.HI R9, RZ, 0x1f, R4 ;  /* 0x0000001fff097819 */ /* 0x000fe40000011404 */
[----:B------:R-:W-:Y:S02]  /*00c0*/  LOP3.LUT R8, R7, R6, RZ, 0xfc, !PT ;  /* 0x0000000607087212 */ /* 0x000fe400078efcff */
[----:B------:R-:W-:Y:S02]  /*00d0*/  LEA.HI R9, R9, R4, RZ, 0x4 ;  /* 0x0000000409097211 */ /* 0x000fe400078f20ff */
[----:B------:R-:W-:-:S02]  /*00e0*/  ISETP.GE.AND P0, PT, R8, 0x4, PT ;  /* 0x000000040800780c */ /* 0x000fc40003f06270 */
[C---:B------:R-:W-:Y:S01]  /*00f0*/  LOP3.LUT R11, R9.reuse, 0xfffffff0, RZ, 0xc0, !PT ;  /* 0xfffffff0090b7812 */ /* 0x040fe200078ec0ff */
[----:B------:R-:W-:Y:S01]  /*0100*/  IMAD.SHL.U32 R10, R9, 0x4, RZ ;  /* 0x00000004090a7824 */ /* 0x000fe200078e00ff */
[----:B------:R-:W-:-:S04]  /*0110*/  ISETP.LT.AND P0, PT, R4, 0x40, !P0 ;  /* 0x000000400400780c */ /* 0x000fc80004701270 */
[----:B------:R-:W-:-:S04]  /*0120*/  LOP3.LUT R9, R10, 0xffffffc0, RZ, 0xc0, !PT ;  /* 0xffffffc00a097812 */ /* 0x000fc800078ec0ff */
[----:B------:R-:W-:-:S05]  /*0130*/  IADD3 R9, R9, R4, -R11 ;  /* 0x0000000409097210 */ /* 0x000fca0007ffe80b */
[----:B------:R-:W-:Y:S02]  /*0140*/  IMAD R9, R8, 0x10, R9 ;  /* 0x0000001008097824 */ /* 0x000fe400078e0209 */
[----:B------:R-:W-:Y:S02]  /*0150*/  IMAD.MOV.U32 R8, RZ, RZ, RZ ;  /* 0x000000ffff087224 */ /* 0x000fe400078e00ff */
[----:B--2---:R-:W-:-:S05]  /*0160*/  IMAD.WIDE R2, R9, 0x4, R2 ;  /* 0x0000000409027825 */ /* 0x004fca00078e0202 */
[----:B------:R1:W2:Y:S01]  /*0170*/  @P0 LDG.E.EL R8, desc[UR6][R2.64] ;  /* 0x0000000602080981 */ /* 0x0002a2000c2e1900 */
[----:B------:R-:W3:Y:S01]  /*0180*/  S2UR UR5, SR_CgaCtaId ;  /* 0x00000000000579c3 */ /* 0x000ee20000008800 */
[----:B------:R-:W-:Y:S01]  /*0190*/  IMAD.SHL.U32 R9, R0, 0x4, RZ ;  /* 0x0000000400097824 */ /* 0x000fe200078e00ff */
[----:B------:R-:W-:Y:S01]  /*01a0*/  UMOV UR4, 0x400 ;  /* 0x0000040000047882 */ /* 0x000fe20000000000 */
[----:B------:R-:W-:Y:S02]  /*01b0*/  SHF.R.U32.HI R4, RZ, 0x2, R0 ;  /* 0x00000002ff047819 */ /* 0x000fe40000011600 */
[----:B------:R-:W-:Y:S02]  /*01c0*/  LOP3.LUT R7, R7, 0x3, R0, 0xf8, !PT ;  /* 0x0000000307077812 */ /* 0x000fe400078ef800 */
[----:B------:R-:W-:Y:S02]  /*01d0*/  LOP3.LUT R9, R9, 0x7c, RZ, 0xc0, !PT ;  /* 0x0000007c09097812 */ /* 0x000fe400078ec0ff */
[----:B------:R-:W-:-:S02]  /*01e0*/  SGXT.U32 R4, R4, 0x5 ;  /* 0x000000050404781a */ /* 0x000fc40000000000 */
[----:B------:R-:W-:Y:S02]  /*01f0*/  LOP3.LUT R6, R9, R6, RZ, 0xfc, !PT ;  /* 0x0000000609067212 */ /* 0x000fe400078efcff */
[----:B------:R-:W-:Y:S02]  /*0200*/  LOP3.LUT R4, R5, R4, RZ, 0xfc, !PT ;  /* 0x0000000405047212 */ /* 0x000fe400078efcff */
[----:B------:R-:W-:Y:S02]  /*0210*/  ISETP.GE.AND P0, PT, R7, 0x4, PT ;  /* 0x000000040700780c */ /* 0x000fe40003f06270 */
[----:B-1----:R-:W-:Y:S02]  /*0220*/  LOP3.LUT R2, R0, 0x7c, RZ, 0xc0, !PT ;  /* 0x0000007c00027812 */ /* 0x002fe400078ec0ff */
[----:B------:R-:W-:Y:S02]  /*0230*/  ISETP.LT.AND P0, PT, R4, 0x40, !P0 ;  /* 0x000000400400780c */ /* 0x000fe40004701270 */
[----:B------:R-:W-:Y:S01]  /*0240*/  LOP3.LUT R0, R0, 0x7f, RZ, 0xc0, !PT ;  /* 0x0000007f00007812 */ /* 0x000fe200078ec0ff */
[----:B---3--:R-:W-:-:S06]  /*0250*/  UPRMT UR4, UR5, 0x654, UR4 ;  /* 0x0000065405047896 */ /* 0x008fcc0008000004 */
[----:B------:R-:W-:Y:S02]  /*0260*/  VIADD R9, R9, UR4 ;  /* 0x0000000409097c36 */ /* 0x000fe40008000000 */
[----:B------:R-:W-:Y:S02]  /*0270*/  VIADD R3, R2, UR4 ;  /* 0x0000000402037c36 */ /* 0x000fe40008000000 */
[----:B------:R-:W-:Y:S02]  /*0280*/  IMAD R9, R6, 0x4, R9 ;  /* 0x0000000406097824 */ /* 0x000fe400078e0209 */
[----:B------:R-:W-:-:S03]  /*0290*/  IMAD R0, R0, 0x4, R3 ;  /* 0x0000000400007824 */ /* 0x000fc600078e0203 */
[----:B--2---:R1:W-:Y:S01]  /*02a0*/  STS [R9], R8 ;  /* 0x0000000809007388 */ /* 0x0043e20000000800 */
[----:B------:R-:W-:Y:S06]  /*02b0*/  BAR.SYNC.DEFER_BLOCKING 0x0 ;  /* 0x0000000000007b1d */ /* 0x000fec0000010000 */
[----:B-1----:R-:W-:Y:S05]  /*02c0*/  @!P0 EXIT ;  /* 0x000000000000894d */ /* 0x002fea0003800000 */
[----:B------:R-:W0:Y:S01]  /*02d0*/  LDS R5, [R0] ;  /* 0x0000000000057984 */ /* 0x000e220000000800 */
[----:B------:R-:W1:Y:S01]  /*02e0*/  LDC.64 R2, c[0x0][0x218] ;  /* 0x00008600ff027b82 */ /* 0x000e620000000a00 */
[----:B------:R-:W-:-:S04]  /*02f0*/  IMAD R7, R4, 0x4, R7 ;  /* 0x0000000404077824 */ /* 0x000fc800078e0207 */
[----:B-1----:R-:W-:-:S05]  /*0300*/  IMAD.WIDE R2, R7, 0x4, R2 ;  /* 0x0000000407027825 */ /* 0x002fca00078e0202 */
[----:B0-----:R-:W-:Y:S01]  /*0310*/  STG.E desc[UR6][R2.64], R5 ;  /* 0x0000000502007986 */ /* 0x001fe2000c101906 */
[----:B------:R-:W-:Y:S05]  /*0320*/  EXIT ;  /* 0x000000000000794d */ /* 0x000fea0003800000 */
.L_x_0:
[----:B------:R-:W-:-:S00]  /*0330*/  BRA `(.L_x_0) ;  /* 0xfffffffc00fc7947 */ /* 0x000fc0000383ffff */
[----:B------:R-:W-:-:S00]  /*0340*/  NOP ;  /* 0x0000000000007918 */ /* 0x000fc00000000000 */
        /* <DEDUP_REMOVED lines=11> */
.L_x_1:


//--------------------- .nv.shared.triton_poi_fused_clone_0 --------------------------
	.section	.nv.shared.triton_poi_fused_clone_0,"aw",@nobits
	.sectionflags	@""
	.align	16
	.zero		1024


//--------------------- .nv.constant0.triton_poi_fused_clone_0 --------------------------
	.section	.nv.constant0.triton_poi_fused_clone_0,"a",@progbits
	.sectionflags	@""
	.align	4
.nv.constant0.triton_poi_fused_clone_0:
	.zero		552
